	.headerflags	@"EF_CUDA_TEXMODE_UNIFIED EF_CUDA_64BIT_ADDRESS EF_CUDA_ACCELERATORS EF_CUDA_SM90 EF_CUDA_VIRTUAL_SM(EF_CUDA_SM90)"
	.elftype	@"ET_EXEC"


//--------------------- .nv.info                  --------------------------
	.section	.nv.info,"",@"SHT_CUDA_INFO"
	.align	4


	//----- nvinfo : EIATTR_REGCOUNT
	.align		4
        /*0000*/ 	.byte	0x04, 0x2f
        /*0002*/ 	.short	(.L_1 - .L_0)
	.align		4
.L_0:
        /*0004*/ 	.word	index@(triton_poi_fused_clone_2)
        /*0008*/ 	.word	0x0000000c


	//----- nvinfo : EIATTR_MIN_STACK_SIZE
	.align		4
.L_1:
        /*000c*/ 	.byte	0x04, 0x12
        /*000e*/ 	.short	(.L_3 - .L_2)
	.align		4
.L_2:
        /*0010*/ 	.word	index@(triton_poi_fused_clone_2)
        /*0014*/ 	.word	0x00000000


	//----- nvinfo : EIATTR_FRAME_SIZE
	.align		4
.L_3:
        /*0018*/ 	.byte	0x04, 0x11
        /*001a*/ 	.short	(.L_5 - .L_4)
	.align		4
.L_4:
        /*001c*/ 	.word	index@(triton_poi_fused_clone_2)
        /*0020*/ 	.word	0x00000000


	//----- nvinfo : EIATTR_MIN_STACK_SIZE
	.align		4
.L_5:
        /*0024*/ 	.byte	0x04, 0x12
        /*0026*/ 	.short	(.L_7 - .L_6)
	.align		4
.L_6:
        /*0028*/ 	.word	index@(triton_poi_fused_clone_2)
        /*002c*/ 	.word	0x00000000
.L_7:


//--------------------- .nv.info.triton_poi_fused_clone_2 --------------------------
	.section	.nv.info.triton_poi_fused_clone_2,"",@"SHT_CUDA_INFO"
	.sectionflags	@""
	.align	4


	//----- nvinfo : EIATTR_CUDA_API_VERSION
	.align		4
        /*0000*/ 	.byte	0x04, 0x37
        /*0002*/ 	.short	(.L_9 - .L_8)
.L_8:
        /*0004*/ 	.word	0x0000007c


	//----- nvinfo : EIATTR_KPARAM_INFO
	.align		4
.L_9:
        /*0008*/ 	.byte	0x04, 0x17
        /*000a*/ 	.short	(.L_11 - .L_10)
.L_10:
        /*000c*/ 	.word	0x00000000
        /*0010*/ 	.short	0x0002
        /*0012*/ 	.short	0x0010
        /*0014*/ 	.byte	0x00, 0xf0, 0x11, 0x00


	//----- nvinfo : EIATTR_KPARAM_INFO
	.align		4
.L_11:
        /*0018*/ 	.byte	0x04, 0x17
        /*001a*/ 	.short	(.L_13 - .L_12)
.L_12:
        /*001c*/ 	.word	0x00000000
        /*0020*/ 	.short	0x0001
        /*0022*/ 	.short	0x0008
        /*0024*/ 	.byte	0x00, 0xf4, 0x21, 0x00


	//----- nvinfo : EIATTR_KPARAM_INFO
	.align		4
.L_13:
        /*0028*/ 	.byte	0x04, 0x17
        /*002a*/ 	.short	(.L_15 - .L_14)
.L_14:
        /*002c*/ 	.word	0x00000000
        /*0030*/ 	.short	0x0000
        /*0032*/ 	.short	0x0000
        /*0034*/ 	.byte	0x00, 0xf4, 0x21, 0x00


	//----- nvinfo : EIATTR_SPARSE_MMA_MASK
	.align		4
.L_15:
        /*0038*/ 	.byte	0x03, 0x50
        /*003a*/ 	.short	0x0000


	//----- nvinfo : EIATTR_MAXREG_COUNT
	.align		4
        /*003c*/ 	.byte	0x03, 0x1b
        /*003e*/ 	.short	0x00ff


	//----- nvinfo : EIATTR_EXIT_INSTR_OFFSETS
	.align		4
        /*0040*/ 	.byte	0x04, 0x1c
        /*0042*/ 	.short	(.L_17 - .L_16)


	//   ....[0]....
.L_16:
        /*0044*/ 	.word	0x00000160


	//   ....[1]....
        /*0048*/ 	.word	0x00000180


	//----- nvinfo : EIATTR_REQNTID
	.align		4
.L_17:
        /*004c*/ 	.byte	0x04, 0x10
        /*004e*/ 	.short	(.L_19 - .L_18)
.L_18:
        /*0050*/ 	.word	0x00000080
        /*0054*/ 	.word	0x00000001
        /*0058*/ 	.word	0x00000001


	//----- nvinfo : EIATTR_CRS_STACK_SIZE
	.align		4
.L_19:
        /*005c*/ 	.byte	0x04, 0x1e
        /*005e*/ 	.short	(.L_21 - .L_20)
.L_20:
        /*0060*/ 	.word	0x00000000


	//----- nvinfo : EIATTR_CBANK_PARAM_SIZE
	.align		4
.L_21:
        /*0064*/ 	.byte	0x03, 0x19
        /*0066*/ 	.short	0x0014


	//----- nvinfo : EIATTR_PARAM_CBANK
	.align		4
        /*0068*/ 	.byte	0x04, 0x0a
        /*006a*/ 	.short	(.L_23 - .L_22)
	.align		4
.L_22:
        /*006c*/ 	.word	index@(.nv.constant0.triton_poi_fused_clone_2)
        /*0070*/ 	.short	0x0210
        /*0072*/ 	.short	0x0014


	//----- nvinfo : EIATTR_SW_WAR
	.align		4
.L_23:
        /*0074*/ 	.byte	0x04, 0x36
        /*0076*/ 	.short	(.L_25 - .L_24)
.L_24:
        /*0078*/ 	.word	0x00000008
.L_25:


//--------------------- .nv.callgraph             --------------------------
	.section	.nv.callgraph,"",@"SHT_CUDA_CALLGRAPH"
	.align	4
	.sectionentsize	8
	.align		4
        /*0000*/ 	.word	0x00000000
	.align		4
        /*0004*/ 	.word	0xffffffff
	.align		4
        /*0008*/ 	.word	0x00000000
	.align		4
        /*000c*/ 	.word	0xfffffffe
	.align		4
        /*0010*/ 	.word	0x00000000
	.align		4
        /*0014*/ 	.word	0xfffffffd
	.align		4
        /*0018*/ 	.word	0x00000000
	.align		4
        /*001c*/ 	.word	0xfffffffc


//--------------------- .text.triton_poi_fused_clone_2 --------------------------
	.section	.text.triton_poi_fused_clone_2,"ax",@progbits
	.align	128
        .global         triton_poi_fused_clone_2
        .type           triton_poi_fused_clone_2,@function
        .size           triton_poi_fused_clone_2,(.L_x_3 - triton_poi_fused_clone_2)
        .other          triton_poi_fused_clone_2,@"STO_CUDA_ENTRY STV_DEFAULT"
triton_poi_fused_clone_2:
.text.triton_poi_fused_clone_2:
[----:B------:R-:W0:Y:S02]  /*0000*/  LDC R1, c[0x0][0x28] ;  /* 0x00000a00ff017b82 */ /* 0x000e240000000800 */
[----:B------:R-:W1:Y:S01]  /*0010*/  S2R R0, SR_TID.X ;  /* 0x0000000000007919 */ /* 0x000e620000002100 */
[----:B------:R-:W2:Y:S01]  /*0020*/  LDC.64 R6, c[0x0][0x218] ;  /* 0x00008600ff067b82 */ /* 0x000ea20000000a00 */
[----:B------:R-:W-:Y:S01]  /*0030*/  ULDC.64 UR4, c[0x0][0x208] ;  /* 0x0000820000047ab9 */ /* 0x000fe20000000a00 */
[----:B------:R-:W-:Y:S01]  /*0040*/  BSSY B0, `(.L_x_0) ;  /* 0x0000011000007945 */ /* 0x000fe20003800000 */
[----:B------:R-:W3:Y:S05]  /*0050*/  S2R R5, SR_CTAID.X ;  /* 0x0000000000057919 */ /* 0x000eea0000002500 */
[----:B------:R-:W4:Y:S01]  /*0060*/  LDC.64 R2, c[0x0][0x210] ;  /* 0x00008400ff027b82 */ /* 0x000f220000000a00 */
[----:B-1----:R-:W-:-:S05]  /*0070*/  LOP3.LUT R0, R0, 0x7f, RZ, 0xc0, !PT ;  /* 0x0000007f00007812 */ /* 0x002fca00078ec0ff */
[----:B---3--:R-:W-:-:S04]  /*0080*/  IMAD R5, R5, 0x80, R0 ;  /* 0x0000008005057824 */ /* 0x008fc800078e0200 */
[C---:B--2---:R-:W-:Y:S01]  /*0090*/  IMAD.WIDE R6, R5.reuse, 0x8, R6 ;  /* 0x0000000805067825 */ /* 0x044fe200078e0206 */
[----:B------:R-:W-:Y:S02]  /*00a0*/  SHF.R.S32.HI R0, RZ, 0x1f, R5 ;  /* 0x0000001fff007819 */ /* 0x000fe40000011405 */
[----:B------:R-:W-:Y:S02]  /*00b0*/  ISETP.GE.AND P0, PT, R5, 0x400, PT ;  /* 0x000004000500780c */ /* 0x000fe40003f06270 */
[----:B------:R-:W-:-:S05]  /*00c0*/  LEA.HI R0, R0, R5, RZ, 0x5 ;  /* 0x0000000500007211 */ /* 0x000fca00078f28ff */
[C---:B------:R-:W-:Y:S01]  /*00d0*/  IMAD.SHL.U32 R4, R0.reuse, 0x2, RZ ;  /* 0x0000000200047824 */ /* 0x040fe200078e00ff */
[----:B------:R-:W-:-:S04]  /*00e0*/  LOP3.LUT R0, R0, 0xffffffe0, RZ, 0xc0, !PT ;  /* 0xffffffe000007812 */ /* 0x000fc800078ec0ff */
[----:B------:R-:W-:-:S04]  /*00f0*/  LOP3.LUT R4, R4, 0xffffffc0, RZ, 0xc0, !PT ;  /* 0xffffffc004047812 */ /* 0x000fc800078ec0ff */
[----:B------:R-:W-:Y:S02]  /*0100*/  IADD3 R9, R4, R5, -R0 ;  /* 0x0000000504097210 */ /* 0x000fe40007ffe800 */
[----:B------:R-:W-:-:S03]  /*0110*/  CS2R R4, SRZ ;  /* 0x0000000000047805 */ /* 0x000fc6000001ff00 */
[----:B----4-:R-:W-:Y:S01]  /*0120*/  IMAD.WIDE R2, R9, 0x8, R2 ;  /* 0x0000000809027825 */ /* 0x010fe200078e0202 */
[----:B------:R-:W-:Y:S06]  /*0130*/  @P0 BRA `(.L_x_1) ;  /* 0x0000000000040947 */ /* 0x000fec0003800000 */
[----:B------:R1:W5:Y:S02]  /*0140*/  LDG.E.64 R4, desc[UR4][R2.64] ;  /* 0x0000000402047981 */ /* 0x000364000c1e1b00 */
.L_x_1:
[----:B------:R-:W-:Y:S05]  /*0150*/  BSYNC B0 ;  /* 0x0000000000007941 */ /* 0x000fea0003800000 */
.L_x_0:
[----:B------:R-:W-:Y:S05]  /*0160*/  @P0 EXIT ;  /* 0x000000000000094d */ /* 0x000fea0003800000 */
[----:B-----5:R-:W-:Y:S01]  /*0170*/  STG.E.64 desc[UR4][R6.64], R4 ;  /* 0x0000000406007986 */ /* 0x020fe2000c101b04 */
[----:B------:R-:W-:Y:S05]  /*0180*/  EXIT ;  /* 0x000000000000794d */ /* 0x000fea0003800000 */
.L_x_2:
[----:B------:R-:W-:-:S00]  /*0190*/  BRA `(.L_x_2) ;  /* 0xfffffffc00fc7947 */ /* 0x000fc0000383ffff */
[----:B------:R-:W-:-:S00]  /*01a0*/  NOP ;  /* 0x0000000000007918 */ /* 0x000fc00000000000 */
        /* <DEDUP_REMOVED lines=13> */
.L_x_3:


//--------------------- .nv.constant0.triton_poi_fused_clone_2 --------------------------
	.section	.nv.constant0.triton_poi_fused_clone_2,"a",@progbits
	.sectionflags	@""
	.align	4
.nv.constant0.triton_poi_fused_clone_2:
	.zero		548
